	.headerflags	@"EF_CUDA_TEXMODE_UNIFIED EF_CUDA_64BIT_ADDRESS EF_CUDA_ACCELERATORS EF_CUDA_SM90 EF_CUDA_VIRTUAL_SM(EF_CUDA_SM90)"
	.elftype	@"ET_EXEC"


//--------------------- .nv.info                  --------------------------
	.section	.nv.info,"",@"SHT_CUDA_INFO"
	.align	4


	//----- nvinfo : EIATTR_REGCOUNT
	.align		4
        /*0000*/ 	.byte	0x04, 0x2f
        /*0002*/ 	.short	(.L_3 - .L_2)
	.align		4
.L_2:
        /*0004*/ 	.word	index@(triton_poi_fused__native_batch_norm_legit_no_training_silu_10)
        /*0008*/ 	.word	0x00000017


	//----- nvinfo : EIATTR_MIN_STACK_SIZE
	.align		4
.L_3:
        /*000c*/ 	.byte	0x04, 0x12
        /*000e*/ 	.short	(.L_5 - .L_4)
	.align		4
.L_4:
        /*0010*/ 	.word	index@(triton_poi_fused__native_batch_norm_legit_no_training_silu_10)
        /*0014*/ 	.word	0x00000000


	//----- nvinfo : EIATTR_FRAME_SIZE
	.align		4
.L_5:
        /*0018*/ 	.byte	0x04, 0x11
        /*001a*/ 	.short	(.L_7 - .L_6)
	.align		4
.L_6:
        /*001c*/ 	.word	index@(triton_poi_fused__native_batch_norm_legit_no_training_silu_10)
        /*0020*/ 	.word	0x00000000


	//----- nvinfo : EIATTR_MIN_STACK_SIZE
	.align		4
.L_7:
        /*0024*/ 	.byte	0x04, 0x12
        /*0026*/ 	.short	(.L_9 - .L_8)
	.align		4
.L_8:
        /*0028*/ 	.word	index@(triton_poi_fused__native_batch_norm_legit_no_training_silu_10)
        /*002c*/ 	.word	0x00000000
.L_9:


//--------------------- .nv.info.triton_poi_fused__native_batch_norm_legit_no_training_silu_10 --------------------------
	.section	.nv.info.triton_poi_fused__native_batch_norm_legit_no_training_silu_10,"",@"SHT_CUDA_INFO"
	.sectionflags	@""
	.align	4


	//----- nvinfo : EIATTR_CUDA_API_VERSION
	.align		4
        /*0000*/ 	.byte	0x04, 0x37
        /*0002*/ 	.short	(.L_11 - .L_10)
.L_10:
        /*0004*/ 	.word	0x0000007c


	//----- nvinfo : EIATTR_KPARAM_INFO
	.align		4
.L_11:
        /*0008*/ 	.byte	0x04, 0x17
        /*000a*/ 	.short	(.L_13 - .L_12)
.L_12:
        /*000c*/ 	.word	0x00000000
        /*0010*/ 	.short	0x0006
        /*0012*/ 	.short	0x0030
        /*0014*/ 	.byte	0x00, 0xf0, 0x11, 0x00


	//----- nvinfo : EIATTR_KPARAM_INFO
	.align		4
.L_13:
        /*0018*/ 	.byte	0x04, 0x17
        /*001a*/ 	.short	(.L_15 - .L_14)
.L_14:
        /*001c*/ 	.word	0x00000000
        /*0020*/ 	.short	0x0005
        /*0022*/ 	.short	0x0028
        /*0024*/ 	.byte	0x00, 0xf4, 0x21, 0x00


	//----- nvinfo : EIATTR_KPARAM_INFO
	.align		4
.L_15:
        /*0028*/ 	.byte	0x04, 0x17
        /*002a*/ 	.short	(.L_17 - .L_16)
.L_16:
        /*002c*/ 	.word	0x00000000
        /*0030*/ 	.short	0x0004
        /*0032*/ 	.short	0x0020
        /*0034*/ 	.byte	0x00, 0xf4, 0x21, 0x00


	//----- nvinfo : EIATTR_KPARAM_INFO
	.align		4
.L_17:
        /*0038*/ 	.byte	0x04, 0x17
        /*003a*/ 	.short	(.L_19 - .L_18)
.L_18:
        /*003c*/ 	.word	0x00000000
        /*0040*/ 	.short	0x0003
        /*0042*/ 	.short	0x0018
        /*0044*/ 	.byte	0x00, 0xf4, 0x21, 0x00


	//----- nvinfo : EIATTR_KPARAM_INFO
	.align		4
.L_19:
        /*0048*/ 	.byte	0x04, 0x17
        /*004a*/ 	.short	(.L_21 - .L_20)
.L_20:
        /*004c*/ 	.word	0x00000000
        /*0050*/ 	.short	0x0002
        /*0052*/ 	.short	0x0010
        /*0054*/ 	.byte	0x00, 0xf4, 0x21, 0x00


	//----- nvinfo : EIATTR_KPARAM_INFO
	.align		4
.L_21:
        /*0058*/ 	.byte	0x04, 0x17
        /*005a*/ 	.short	(.L_23 - .L_22)
.L_22:
        /*005c*/ 	.word	0x00000000
        /*0060*/ 	.short	0x0001
        /*0062*/ 	.short	0x0008
        /*0064*/ 	.byte	0x00, 0xf4, 0x21, 0x00


	//----- nvinfo : EIATTR_KPARAM_INFO
	.align		4
.L_23:
        /*0068*/ 	.byte	0x04, 0x17
        /*006a*/ 	.short	(.L_25 - .L_24)
.L_24:
        /*006c*/ 	.word	0x00000000
        /*0070*/ 	.short	0x0000
        /*0072*/ 	.short	0x0000
        /*0074*/ 	.byte	0x00, 0xf4, 0x21, 0x00


	//----- nvinfo : EIATTR_SPARSE_MMA_MASK
	.align		4
.L_25:
        /*0078*/ 	.byte	0x03, 0x50
        /*007a*/ 	.short	0x0000


	//----- nvinfo : EIATTR_MAXREG_COUNT
	.align		4
        /*007c*/ 	.byte	0x03, 0x1b
        /*007e*/ 	.short	0x00ff


	//----- nvinfo : EIATTR_EXIT_INSTR_OFFSETS
	.align		4
        /*0080*/ 	.byte	0x04, 0x1c
        /*0082*/ 	.short	(.L_27 - .L_26)


	//   ....[0]....
.L_26:
        /*0084*/ 	.word	0x00000570


	//   ....[1]....
        /*0088*/ 	.word	0x00000590


	//----- nvinfo : EIATTR_REQNTID
	.align		4
.L_27:
        /*008c*/ 	.byte	0x04, 0x10
        /*008e*/ 	.short	(.L_29 - .L_28)
.L_28:
        /*0090*/ 	.word	0x00000080
        /*0094*/ 	.word	0x00000001
        /*0098*/ 	.word	0x00000001


	//----- nvinfo : EIATTR_CBANK_PARAM_SIZE
	.align		4
.L_29:
        /*009c*/ 	.byte	0x03, 0x19
        /*009e*/ 	.short	0x0034


	//----- nvinfo : EIATTR_PARAM_CBANK
	.align		4
        /*00a0*/ 	.byte	0x04, 0x0a
        /*00a2*/ 	.short	(.L_31 - .L_30)
	.align		4
.L_30:
        /*00a4*/ 	.word	index@(.nv.constant0.triton_poi_fused__native_batch_norm_legit_no_training_silu_10)
        /*00a8*/ 	.short	0x0210
        /*00aa*/ 	.short	0x0034


	//----- nvinfo : EIATTR_SW_WAR
	.align		4
.L_31:
        /*00ac*/ 	.byte	0x04, 0x36
        /*00ae*/ 	.short	(.L_33 - .L_32)
.L_32:
        /*00b0*/ 	.word	0x00000008
.L_33:


//--------------------- .nv.callgraph             --------------------------
	.section	.nv.callgraph,"",@"SHT_CUDA_CALLGRAPH"
	.align	4
	.sectionentsize	8
	.align		4
        /*0000*/ 	.word	0x00000000
	.align		4
        /*0004*/ 	.word	0xffffffff
	.align		4
        /*0008*/ 	.word	0x00000000
	.align		4
        /*000c*/ 	.word	0xfffffffe
	.align		4
        /*0010*/ 	.word	0x00000000
	.align		4
        /*0014*/ 	.word	0xfffffffd
	.align		4
        /*0018*/ 	.word	0x00000000
	.align		4
        /*001c*/ 	.word	0xfffffffc


//--------------------- .nv.constant4             --------------------------
	.section	.nv.constant4,"a",@progbits
	.align	8
	.align		8
.nv.constant4:
        /*0000*/ 	.dword	_$_str
	.align		8
        /*0008*/ 	.dword	_$_str_$_2


//--------------------- .text.triton_poi_fused__native_batch_norm_legit_no_training_silu_10 --------------------------
	.section	.text.triton_poi_fused__native_batch_norm_legit_no_training_silu_10,"ax",@progbits
	.align	128
        .global         triton_poi_fused__native_batch_norm_legit_no_training_silu_10
        .type           triton_poi_fused__native_batch_norm_legit_no_training_silu_10,@function
        .size           triton_poi_fused__native_batch_norm_legit_no_training_silu_10,(.L_x_1 - triton_poi_fused__native_batch_norm_legit_no_training_silu_10)
        .other          triton_poi_fused__native_batch_norm_legit_no_training_silu_10,@"STO_CUDA_ENTRY STV_DEFAULT"
triton_poi_fused__native_batch_norm_legit_no_training_silu_10:
.text.triton_poi_fused__native_batch_norm_legit_no_training_silu_10:
[----:B------:R-:W0:Y:S01]  /*0000*/  LDC R1, c[0x0][0x28] ;  /* 0x00000a00ff017b82 */ /* 0x000e220000000800 */
[----:B------:R-:W1:Y:S07]  /*0010*/  S2R R0, SR_TID.X ;  /* 0x0000000000007919 */ /* 0x000e6e0000002100 */
[----:B------:R-:W2:Y:S01]  /*0020*/  LDC.64 R8, c[0x0][0x228] ;  /* 0x00008a00ff087b82 */ /* 0x000ea20000000a00 */
[----:B------:R-:W-:Y:S01]  /*0030*/  ULDC.64 UR4, c[0x0][0x208] ;  /* 0x0000820000047ab9 */ /* 0x000fe20000000a00 */
[----:B------:R-:W3:Y:S06]  /*0040*/  S2R R3, SR_CTAID.X ;  /* 0x0000000000037919 */ /* 0x000eec0000002500 */
[----:B------:R-:W4:Y:S08]  /*0050*/  LDC.64 R14, c[0x0][0x220] ;  /* 0x00008800ff0e7b82 */ /* 0x000f300000000a00 */
[----:B------:R-:W5:Y:S08]  /*0060*/  LDC.64 R12, c[0x0][0x218] ;  /* 0x00008600ff0c7b82 */ /* 0x000f700000000a00 */
[----:B------:R-:W5:Y:S01]  /*0070*/  LDC.64 R16, c[0x0][0x230] ;  /* 0x00008c00ff107b82 */ /* 0x000f620000000a00 */
[----:B-1----:R-:W-:-:S07]  /*0080*/  SHF.L.U32 R0, R0, 0x1, RZ ;  /* 0x0000000100007819 */ /* 0x002fce00000006ff */
[----:B------:R-:W1:Y:S01]  /*0090*/  LDC.64 R18, c[0x0][0x238] ;  /* 0x00008e00ff127b82 */ /* 0x000e620000000a00 */
[----:B------:R-:W-:-:S04]  /*00a0*/  LOP3.LUT R0, R0, 0xfe, RZ, 0xc0, !PT ;  /* 0x000000fe00007812 */ /* 0x000fc800078ec0ff */
[----:B---3--:R-:W-:-:S04]  /*00b0*/  LEA R0, R3, R0, 0x8 ;  /* 0x0000000003007211 */ /* 0x008fc800078e40ff */
[C---:B------:R-:W-:Y:S01]  /*00c0*/  ISETP.GE.AND P0, PT, R0.reuse, 0x300, PT ;  /* 0x000003000000780c */ /* 0x040fe20003f06270 */
[----:B------:R-:W-:-:S05]  /*00d0*/  IMAD.HI R2, R0, 0x2aaaaaab, RZ ;  /* 0x2aaaaaab00027827 */ /* 0x000fca00078e02ff */
[----:B------:R-:W-:-:S04]  /*00e0*/  SHF.R.U32.HI R3, RZ, 0x1f, R2 ;  /* 0x0000001fff037819 */ /* 0x000fc80000011602 */
[----:B------:R-:W-:-:S05]  /*00f0*/  LEA.HI R3, R2, R3, RZ, 0x1b ;  /* 0x0000000302037211 */ /* 0x000fca00078fd8ff */
[----:B------:R-:W-:Y:S01]  /*0100*/  IMAD R11, R3, -0xc0, R0 ;  /* 0xffffff40030b7824 */ /* 0x000fe200078e0200 */
[----:B------:R-:W-:-:S03]  /*0110*/  CS2R R2, SRZ ;  /* 0x0000000000027805 */ /* 0x000fc6000001ff00 */
[----:B--2---:R-:W-:-:S05]  /*0120*/  IMAD.WIDE R8, R11, 0x4, R8 ;  /* 0x000000040b087825 */ /* 0x004fca00078e0208 */
[----:B------:R2:W3:Y:S01]  /*0130*/  @!P0 LDG.E.EL.64 R2, desc[UR4][R8.64] ;  /* 0x0000000408028981 */ /* 0x0004e2000c2e1b00 */
[----:B------:R-:W-:Y:S02]  /*0140*/  CS2R R4, SRZ ;  /* 0x0000000000047805 */ /* 0x000fe4000001ff00 */
[----:B------:R-:W-:Y:S01]  /*0150*/  CS2R R6, SRZ ;  /* 0x0000000000067805 */ /* 0x000fe2000001ff00 */
[----:B----4-:R-:W-:-:S04]  /*0160*/  IMAD.WIDE R14, R11, 0x4, R14 ;  /* 0x000000040b0e7825 */ /* 0x010fc800078e020e */
[----:B-----5:R-:W-:Y:S01]  /*0170*/  IMAD.WIDE R12, R0, 0x4, R12 ;  /* 0x00000004000c7825 */ /* 0x020fe200078e020c */
[----:B------:R4:W5:Y:S01]  /*0180*/  @!P0 LDG.E.EL.64 R4, desc[UR4][R14.64] ;  /* 0x000000040e048981 */ /* 0x000962000c2e1b00 */
[----:B--2---:R-:W-:Y:S02]  /*0190*/  CS2R R8, SRZ ;  /* 0x0000000000087805 */ /* 0x004fe4000001ff00 */
[C---:B0-----:R-:W-:Y:S01]  /*01a0*/  IMAD.WIDE R16, R11.reuse, 0x4, R16 ;  /* 0x000000040b107825 */ /* 0x041fe200078e0210 */
[----:B------:R0:W5:Y:S03]  /*01b0*/  @!P0 LDG.E.64 R6, desc[UR4][R12.64] ;  /* 0x000000040c068981 */ /* 0x000166000c1e1b00 */
[----:B-1----:R-:W-:Y:S01]  /*01c0*/  IMAD.WIDE R18, R11, 0x4, R18 ;  /* 0x000000040b127825 */ /* 0x002fe200078e0212 */
[----:B------:R-:W-:-:S04]  /*01d0*/  CS2R R10, SRZ ;  /* 0x00000000000a7805 */ /* 0x000fc8000001ff00 */
[----:B------:R-:W2:Y:S04]  /*01e0*/  @!P0 LDG.E.EL.64 R8, desc[UR4][R18.64] ;  /* 0x0000000412088981 */ /* 0x000ea8000c2e1b00 */
[----:B------:R-:W2:Y:S01]  /*01f0*/  @!P0 LDG.E.EL.64 R10, desc[UR4][R16.64] ;  /* 0x00000004100a8981 */ /* 0x000ea2000c2e1b00 */
[----:B---3--:R-:W-:Y:S01]  /*0200*/  FADD R2, R2, 0.0010000000474974513054 ;  /* 0x3a83126f02027421 */ /* 0x008fe20000000000 */
[----:B------:R-:W-:-:S03]  /*0210*/  FADD R3, R3, 0.0010000000474974513054 ;  /* 0x3a83126f03037421 */ /* 0x000fc60000000000 */
[----:B------:R-:W1:Y:S08]  /*0220*/  MUFU.SQRT R20, R2 ;  /* 0x0000000200147308 */ /* 0x000e700000002000 */
[----:B----4-:R-:W3:Y:S01]  /*0230*/  MUFU.SQRT R14, R3 ;  /* 0x00000003000e7308 */ /* 0x010ee20000002000 */
[C---:B-1----:R-:W-:Y:S02]  /*0240*/  FSETP.GT.AND P1, PT, R20.reuse, 8.50705917302346158658e+37, PT ;  /* 0x7e8000001400780b */ /* 0x042fe40003f24000 */
[----:B------:R-:W-:-:S02]  /*0250*/  FSETP.GEU.AND P3, PT, R20, 1.175494350822287508e-38, PT ;  /* 0x008000001400780b */ /* 0x000fc40003f6e000 */
[C---:B---3--:R-:W-:Y:S02]  /*0260*/  FSETP.GT.AND P2, PT, R14.reuse, 8.50705917302346158658e+37, PT ;  /* 0x7e8000000e00780b */ /* 0x048fe40003f44000 */
[----:B------:R-:W-:-:S07]  /*0270*/  FSETP.GEU.AND P4, PT, R14, 1.175494350822287508e-38, PT ;  /* 0x008000000e00780b */ /* 0x000fce0003f8e000 */
[----:B------:R-:W-:Y:S01]  /*0280*/  @P1 FMUL R20, R20, 0.25 ;  /* 0x3e80000014141820 */ /* 0x000fe20000400000 */
[----:B------:R-:W-:-:S03]  /*0290*/  HFMA2.MMA R2, -RZ, RZ, 1.625, 0 ;  /* 0x3e800000ff027435 */ /* 0x000fc600000001ff */
[----:B------:R-:W-:Y:S01]  /*02a0*/  @!P3 FMUL R20, R20, 16777216 ;  /* 0x4b8000001414b820 */ /* 0x000fe20000400000 */
[----:B------:R-:W-:-:S05]  /*02b0*/  @P2 FMUL R14, R14, 0.25 ;  /* 0x3e8000000e0e2820 */ /* 0x000fca0000400000 */
[----:B------:R-:W1:Y:S01]  /*02c0*/  MUFU.RCP R20, R20 ;  /* 0x0000001400147308 */ /* 0x000e620000001000 */
[----:B------:R-:W-:Y:S01]  /*02d0*/  @!P4 FMUL R14, R14, 16777216 ;  /* 0x4b8000000e0ec820 */ /* 0x000fe20000400000 */
[----:B------:R-:W-:-:S06]  /*02e0*/  FSEL R3, R2, 1, P1 ;  /* 0x3f80000002037808 */ /* 0x000fcc0000800000 */
[----:B------:R-:W3:Y:S01]  /*02f0*/  MUFU.RCP R14, R14 ;  /* 0x0000000e000e7308 */ /* 0x000ee20000001000 */
[----:B------:R-:W-:Y:S01]  /*0300*/  @!P3 FMUL R3, R3, 16777216 ;  /* 0x4b8000000303b820 */ /* 0x000fe20000400000 */
[----:B0-----:R-:W-:Y:S01]  /*0310*/  FSEL R13, R2, 1, P2 ;  /* 0x3f800000020d7808 */ /* 0x001fe20001000000 */
[----:B-----5:R-:W-:Y:S02]  /*0320*/  FADD R4, -R4, R6 ;  /* 0x0000000604047221 */ /* 0x020fe40000000100 */
[----:B-1----:R-:W-:Y:S02]  /*0330*/  FMUL R3, R20, R3 ;  /* 0x0000000314037220 */ /* 0x002fe40000400000 */
[----:B------:R-:W-:Y:S01]  /*0340*/  @!P4 FMUL R13, R13, 16777216 ;  /* 0x4b8000000d0dc820 */ /* 0x000fe20000400000 */
[----:B------:R-:W-:Y:S01]  /*0350*/  FADD R5, -R5, R7 ;  /* 0x0000000705057221 */ /* 0x000fe20000000100 */
[----:B------:R-:W-:Y:S02]  /*0360*/  FMUL R3, R4, R3 ;  /* 0x0000000304037220 */ /* 0x000fe40000400000 */
[----:B---3--:R-:W-:-:S02]  /*0370*/  FMUL R4, R14, R13 ;  /* 0x0000000d0e047220 */ /* 0x008fc40000400000 */
[----:B--2---:R-:W-:Y:S02]  /*0380*/  FFMA R8, R3, R10, R8 ;  /* 0x0000000a03087223 */ /* 0x004fe40000000008 */
[----:B------:R-:W-:Y:S02]  /*0390*/  FMUL R4, R5, R4 ;  /* 0x0000000405047220 */ /* 0x000fe40000400000 */
[----:B------:R-:W-:Y:S02]  /*03a0*/  FADD R3, RZ, -R8 ;  /* 0x80000008ff037221 */ /* 0x000fe40000000000 */
[----:B------:R-:W-:Y:S02]  /*03b0*/  FFMA R9, R4, R11, R9 ;  /* 0x0000000b04097223 */ /* 0x000fe40000000009 */
[----:B------:R-:W-:Y:S02]  /*03c0*/  FMUL R4, R3, 1.4426950216293334961 ;  /* 0x3fb8aa3b03047820 */ /* 0x000fe40000400000 */
[----:B------:R-:W-:-:S04]  /*03d0*/  FADD R3, RZ, -R9 ;  /* 0x80000009ff037221 */ /* 0x000fc80000000000 */
[----:B------:R-:W-:Y:S01]  /*03e0*/  FMUL R6, R3, 1.4426950216293334961 ;  /* 0x3fb8aa3b03067820 */ /* 0x000fe20000400000 */
[----:B------:R-:W-:-:S04]  /*03f0*/  FSETP.GEU.AND P1, PT, R4, -126, PT ;  /* 0xc2fc00000400780b */ /* 0x000fc80003f2e000 */
[----:B------:R-:W-:-:S09]  /*0400*/  FSETP.GEU.AND P2, PT, R6, -126, PT ;  /* 0xc2fc00000600780b */ /* 0x000fd20003f4e000 */
[----:B------:R-:W-:-:S04]  /*0410*/  @!P1 FMUL R4, R4, 0.5 ;  /* 0x3f00000004049820 */ /* 0x000fc80000400000 */
[----:B------:R-:W-:Y:S01]  /*0420*/  @!P2 FMUL R6, R6, 0.5 ;  /* 0x3f0000000606a820 */ /* 0x000fe20000400000 */
[----:B------:R-:W0:Y:S08]  /*0430*/  MUFU.EX2 R3, R4 ;  /* 0x0000000400037308 */ /* 0x000e300000000800 */
[----:B------:R-:W1:Y:S01]  /*0440*/  MUFU.EX2 R5, R6 ;  /* 0x0000000600057308 */ /* 0x000e620000000800 */
[----:B0-----:R-:W-:-:S04]  /*0450*/  @!P1 FMUL R3, R3, R3 ;  /* 0x0000000303039220 */ /* 0x001fc80000400000 */
[----:B------:R-:W-:Y:S01]  /*0460*/  FADD R7, R3, 1 ;  /* 0x3f80000003077421 */ /* 0x000fe20000000000 */
[----:B-1----:R-:W-:-:S04]  /*0470*/  @!P2 FMUL R5, R5, R5 ;  /* 0x000000050505a220 */ /* 0x002fc80000400000 */
[----:B------:R-:W-:Y:S01]  /*0480*/  FADD R10, R5, 1 ;  /* 0x3f800000050a7421 */ /* 0x000fe20000000000 */
[----:B------:R-:W-:Y:S01]  /*0490*/  FSETP.GT.AND P1, PT, R7, 8.50705917302346158658e+37, PT ;  /* 0x7e8000000700780b */ /* 0x000fe20003f24000 */
[----:B------:R-:W0:Y:S03]  /*04a0*/  LDC.64 R4, c[0x0][0x210] ;  /* 0x00008400ff047b82 */ /* 0x000e260000000a00 */
[----:B------:R-:W-:-:S09]  /*04b0*/  FSETP.GT.AND P2, PT, R10, 8.50705917302346158658e+37, PT ;  /* 0x7e8000000a00780b */ /* 0x000fd20003f44000 */
[----:B------:R-:W-:-:S04]  /*04c0*/  @P1 FMUL R7, R7, 0.25 ;  /* 0x3e80000007071820 */ /* 0x000fc80000400000 */
[----:B------:R-:W-:Y:S02]  /*04d0*/  @P2 FMUL R10, R10, 0.25 ;  /* 0x3e8000000a0a2820 */ /* 0x000fe40000400000 */
[----:B------:R-:W1:Y:S08]  /*04e0*/  MUFU.RCP R7, R7 ;  /* 0x0000000700077308 */ /* 0x000e700000001000 */
[----:B------:R-:W2:Y:S01]  /*04f0*/  MUFU.RCP R10, R10 ;  /* 0x0000000a000a7308 */ /* 0x000ea20000001000 */
[----:B------:R-:W-:-:S02]  /*0500*/  FSEL R6, R2, 1, P1 ;  /* 0x3f80000002067808 */ /* 0x000fc40000800000 */
[----:B------:R-:W-:-:S03]  /*0510*/  FSEL R3, R2, 1, P2 ;  /* 0x3f80000002037808 */ /* 0x000fc60001000000 */
[----:B-1----:R-:W-:-:S04]  /*0520*/  FMUL R11, R7, R6 ;  /* 0x00000006070b7220 */ /* 0x002fc80000400000 */
[----:B------:R-:W-:Y:S01]  /*0530*/  FMUL R8, R8, R11 ;  /* 0x0000000b08087220 */ /* 0x000fe20000400000 */
[----:B--2---:R-:W-:Y:S01]  /*0540*/  FMUL R6, R10, R3 ;  /* 0x000000030a067220 */ /* 0x004fe20000400000 */
[----:B0-----:R-:W-:-:S04]  /*0550*/  IMAD.WIDE R2, R0, 0x4, R4 ;  /* 0x0000000400027825 */ /* 0x001fc800078e0204 */
[----:B------:R-:W-:Y:S01]  /*0560*/  FMUL R9, R9, R6 ;  /* 0x0000000609097220 */ /* 0x000fe20000400000 */
[----:B------:R-:W-:Y:S06]  /*0570*/  @P0 EXIT ;  /* 0x000000000000094d */ /* 0x000fec0003800000 */
[----:B------:R-:W-:Y:S01]  /*0580*/  STG.E.64 desc[UR4][R2.64], R8 ;  /* 0x0000000802007986 */ /* 0x000fe2000c101b04 */
[----:B------:R-:W-:Y:S05]  /*0590*/  EXIT ;  /* 0x000000000000794d */ /* 0x000fea0003800000 */
.L_x_0:
[----:B------:R-:W-:-:S00]  /*05a0*/  BRA `(.L_x_0) ;  /* 0xfffffffc00fc7947 */ /* 0x000fc0000383ffff */
[----:B------:R-:W-:-:S00]  /*05b0*/  NOP ;  /* 0x0000000000007918 */ /* 0x000fc00000000000 */
        /* <DEDUP_REMOVED lines=12> */
.L_x_1:


//--------------------- .nv.global.init           --------------------------
	.section	.nv.global.init,"aw",@progbits
.nv.global.init:
	.type		_$_str,@object
	.size		_$_str,(_$_str_$_2 - _$_str)
_$_str:
        /*0000*/ 	.byte	0x5f, 0x5f, 0x43, 0x55, 0x44, 0x41, 0x5f, 0x46, 0x54, 0x5a, 0x00
	.type		_$_str_$_2,@object
	.size		_$_str_$_2,(.L_1 - _$_str_$_2)
_$_str_$_2:
        /*000b*/ 	.byte	0x5f, 0x5f, 0x43, 0x55, 0x44, 0x41, 0x5f, 0x50, 0x52, 0x45, 0x43, 0x5f, 0x53, 0x51, 0x52, 0x54
        /*001b*/ 	.byte	0x00
.L_1:


//--------------------- .nv.constant0.triton_poi_fused__native_batch_norm_legit_no_training_silu_10 --------------------------
	.section	.nv.constant0.triton_poi_fused__native_batch_norm_legit_no_training_silu_10,"a",@progbits
	.sectionflags	@""
	.align	4
.nv.constant0.triton_poi_fused__native_batch_norm_legit_no_training_silu_10:
	.zero		580
